//
// Generated by NVIDIA NVVM Compiler
//
// Compiler Build ID: CL-36424714
// Cuda compilation tools, release 13.0, V13.0.88
// Based on NVVM 20.0.0
//

.version 9.0
.target sm_100
.address_size 64

	// .globl	_Z9scalarMulPKfPffi

.visible .entry _Z9scalarMulPKfPffi(
	.param .u64 .ptr .align 1 _Z9scalarMulPKfPffi_param_0,
	.param .u64 .ptr .align 1 _Z9scalarMulPKfPffi_param_1,
	.param .f32 _Z9scalarMulPKfPffi_param_2,
	.param .u32 _Z9scalarMulPKfPffi_param_3
)
{
	.reg .pred 	%p<2>;
	.reg .b32 	%r<6>;
	.reg .b32 	%f<4>;
	.reg .b64 	%rd<8>;

	ld.param.u64 	%rd1, [_Z9scalarMulPKfPffi_param_0];
	ld.param.u64 	%rd2, [_Z9scalarMulPKfPffi_param_1];
	ld.param.f32 	%f1, [_Z9scalarMulPKfPffi_param_2];
	ld.param.u32 	%r2, [_Z9scalarMulPKfPffi_param_3];
	mov.u32 	%r3, %ctaid.x;
	mov.u32 	%r4, %ntid.x;
	mov.u32 	%r5, %tid.x;
	mad.lo.s32 	%r1, %r3, %r4, %r5;
	setp.ge.s32 	%p1, %r1, %r2;
	@%p1 bra 	$L__BB0_2;
	cvta.to.global.u64 	%rd3, %rd1;
	cvta.to.global.u64 	%rd4, %rd2;
	mul.wide.s32 	%rd5, %r1, 4;
	add.s64 	%rd6, %rd3, %rd5;
	ld.global.f32 	%f2, [%rd6];
	mul.f32 	%f3, %f1, %f2;
	add.s64 	%rd7, %rd4, %rd5;
	st.global.f32 	[%rd7], %f3;
$L__BB0_2:
	ret;

}


// ===== COMPILED SASS (sm_100) =====

	.target	sm_100

	.elftype	@"ET_EXEC"


//--------------------- .note.nv.tkinfo           --------------------------
	.section	.note.nv.tkinfo,"",@"SHT_NOTE"
	.sectionflags	@"SHF_NOTE_NV_TKINFO"
	.tkinfo
        /*0018*/ 	.word	0x00000002
        /*0030*/ 	.string	""
        /*0030*/ 	.string	"ptxas"
        /*0030*/ 	.string	"Cuda compilation tools, release 13.0, V13.0.88"
        /*0030*/ 	.string	"Build cuda_13.0.r13.0/compiler.36424714_0"
        /*0030*/ 	.string	"-arch sm_100 -m 64 "



//--------------------- .note.nv.cuinfo           --------------------------
	.section	.note.nv.cuinfo,"",@"SHT_NOTE"
	.sectionflags	@"SHF_NOTE_NV_CUINFO"
        /*0018*/ 	.short	0x0002
        /*001a*/ 	.short	0x0064
        /*001c*/ 	.short	0x0082
	.zero		2


//--------------------- .nv.info                  --------------------------
	.section	.nv.info,"",@"SHT_CUDA_INFO"
	.align	4


	//----- nvinfo : EIATTR_REGCOUNT
	.align		4
        /*0000*/ 	.byte	0x04, 0x2f
        /*0002*/ 	.short	(.L_1 - .L_0)
	.align		4
.L_0:
        /*0004*/ 	.word	index@(_Z9scalarMulPKfPffi)
        /*0008*/ 	.word	0x0000000a


	//----- nvinfo : EIATTR_FRAME_SIZE
	.align		4
.L_1:
        /*000c*/ 	.byte	0x04, 0x11
        /*000e*/ 	.short	(.L_3 - .L_2)
	.align		4
.L_2:
        /*0010*/ 	.word	index@(_Z9scalarMulPKfPffi)
        /*0014*/ 	.word	0x00000000


	//----- nvinfo : EIATTR_MIN_STACK_SIZE
	.align		4
.L_3:
        /*0018*/ 	.byte	0x04, 0x12
        /*001a*/ 	.short	(.L_5 - .L_4)
	.align		4
.L_4:
        /*001c*/ 	.word	index@(_Z9scalarMulPKfPffi)
        /*0020*/ 	.word	0x00000000
.L_5:


//--------------------- .nv.compat                --------------------------
	.section	.nv.compat,"",@"SHT_CUDA_COMPAT_INFO"
	.align	4
        /*0000*/ 	.byte	0x02, 0x09, 0x00, 0x00, 0x02, 0x02, 0x01, 0x00, 0x02, 0x05, 0x05, 0x00, 0x03, 0x07, 0x01, 0x01
        /*0010*/ 	.byte	0x02, 0x03, 0x00, 0x00, 0x02, 0x06, 0x01, 0x00, 0x04, 0x0b, 0x08, 0x00, 0x09, 0x00, 0x00, 0x00
        /*0020*/ 	.byte	0x00, 0x00, 0x00, 0x00


//--------------------- .nv.info._Z9scalarMulPKfPffi --------------------------
	.section	.nv.info._Z9scalarMulPKfPffi,"",@"SHT_CUDA_INFO"
	.sectionflags	@""
	.align	4


	//----- nvinfo : EIATTR_CUDA_API_VERSION
	.align		4
        /*0000*/ 	.byte	0x04, 0x37
        /*0002*/ 	.short	(.L_7 - .L_6)
.L_6:
        /*0004*/ 	.word	0x00000082


	//----- nvinfo : EIATTR_KPARAM_INFO
	.align		4
.L_7:
        /*0008*/ 	.byte	0x04, 0x17
        /*000a*/ 	.short	(.L_9 - .L_8)
.L_8:
        /*000c*/ 	.word	0x00000000
        /*0010*/ 	.short	0x0003
        /*0012*/ 	.short	0x0014
        /*0014*/ 	.byte	0x00, 0xf0, 0x11, 0x00


	//----- nvinfo : EIATTR_KPARAM_INFO
	.align		4
.L_9:
        /*0018*/ 	.byte	0x04, 0x17
        /*001a*/ 	.short	(.L_11 - .L_10)
.L_10:
        /*001c*/ 	.word	0x00000000
        /*0020*/ 	.short	0x0002
        /*0022*/ 	.short	0x0010
        /*0024*/ 	.byte	0x00, 0xf0, 0x11, 0x00


	//----- nvinfo : EIATTR_KPARAM_INFO
	.align		4
.L_11:
        /*0028*/ 	.byte	0x04, 0x17
        /*002a*/ 	.short	(.L_13 - .L_12)
.L_12:
        /*002c*/ 	.word	0x00000000
        /*0030*/ 	.short	0x0001
        /*0032*/ 	.short	0x0008
        /*0034*/ 	.byte	0x00, 0xf5, 0x21, 0x00


	//----- nvinfo : EIATTR_KPARAM_INFO
	.align		4
.L_13:
        /*0038*/ 	.byte	0x04, 0x17
        /*003a*/ 	.short	(.L_15 - .L_14)
.L_14:
        /*003c*/ 	.word	0x00000000
        /*0040*/ 	.short	0x0000
        /*0042*/ 	.short	0x0000
        /*0044*/ 	.byte	0x00, 0xf5, 0x21, 0x00


	//----- nvinfo : EIATTR_SPARSE_MMA_MASK
	.align		4
.L_15:
        /*0048*/ 	.byte	0x03, 0x50
        /*004a*/ 	.short	0x0000


	//----- nvinfo : EIATTR_MAXREG_COUNT
	.align		4
        /*004c*/ 	.byte	0x03, 0x1b
        /*004e*/ 	.short	0x00ff


	//----- nvinfo : EIATTR_MERCURY_ISA_VERSION
	.align		4
        /*0050*/ 	.byte	0x03, 0x5f
        /*0052*/ 	.short	0x0101


	//----- nvinfo : EIATTR_VRC_CTA_INIT_COUNT
	.align		4
        /*0054*/ 	.byte	0x02, 0x4a
	.zero		1
	.zero		1


	//----- nvinfo : EIATTR_EXIT_INSTR_OFFSETS
	.align		4
        /*0058*/ 	.byte	0x04, 0x1c
        /*005a*/ 	.short	(.L_17 - .L_16)


	//   ....[0]....
.L_16:
        /*005c*/ 	.word	0x00000070


	//   ....[1]....
        /*0060*/ 	.word	0x00000110


	//----- nvinfo : EIATTR_CBANK_PARAM_SIZE
	.align		4
.L_17:
        /*0064*/ 	.byte	0x03, 0x19
        /*0066*/ 	.short	0x0018


	//----- nvinfo : EIATTR_PARAM_CBANK
	.align		4
        /*0068*/ 	.byte	0x04, 0x0a
        /*006a*/ 	.short	(.L_19 - .L_18)
	.align		4
.L_18:
        /*006c*/ 	.word	index@(.nv.constant0._Z9scalarMulPKfPffi)
        /*0070*/ 	.short	0x0380
        /*0072*/ 	.short	0x0018


	//----- nvinfo : EIATTR_SW_WAR
	.align		4
.L_19:
        /*0074*/ 	.byte	0x04, 0x36
        /*0076*/ 	.short	(.L_21 - .L_20)
.L_20:
        /*0078*/ 	.word	0x00000008
.L_21:


//--------------------- .nv.callgraph             --------------------------
	.section	.nv.callgraph,"",@"SHT_CUDA_CALLGRAPH"
	.align	4
	.sectionentsize	8
	.align		4
        /*0000*/ 	.word	0x00000000
	.align		4
        /*0004*/ 	.word	0xffffffff
	.align		4
        /*0008*/ 	.word	0x00000000
	.align		4
        /*000c*/ 	.word	0xfffffffe
	.align		4
        /*0010*/ 	.word	0x00000000
	.align		4
        /*0014*/ 	.word	0xfffffffd
	.align		4
        /*0018*/ 	.word	0x00000000
	.align		4
        /*001c*/ 	.word	0xfffffffc


//--------------------- .text._Z9scalarMulPKfPffi --------------------------
	.section	.text._Z9scalarMulPKfPffi,"ax",@progbits
	.align	128
        .global         _Z9scalarMulPKfPffi
        .type           _Z9scalarMulPKfPffi,@function
        .size           _Z9scalarMulPKfPffi,(.L_x_1 - _Z9scalarMulPKfPffi)
        .other          _Z9scalarMulPKfPffi,@"STO_CUDA_ENTRY STV_DEFAULT"
_Z9scalarMulPKfPffi:
.text._Z9scalarMulPKfPffi:
[----:B------:R-:W-:Y:S01]  /*0000*/  LDC R1, c[0x0][0x37c] ;  /* 0x0000df00ff017b82 */ /* 0x000fe20000000800 */
[----:B------:R-:W0:Y:S07]  /*0010*/  S2R R0, SR_TID.X ;  /* 0x0000000000007919 */ /* 0x000e2e0000002100 */
[----:B------:R-:W0:Y:S01]  /*0020*/  S2UR UR4, SR_CTAID.X ;  /* 0x00000000000479c3 */ /* 0x000e220000002500 */
[----:B------:R-:W1:Y:S07]  /*0030*/  LDCU UR5, c[0x0][0x394] ;  /* 0x00007280ff0577ac */ /* 0x000e6e0008000800 */
[----:B------:R-:W0:Y:S02]  /*0040*/  LDC R7, c[0x0][0x360] ;  /* 0x0000d800ff077b82 */ /* 0x000e240000000800 */
[----:B0-----:R-:W-:-:S05]  /*0050*/  IMAD R7, R7, UR4, R0 ;  /* 0x0000000407077c24 */ /* 0x001fca000f8e0200 */
[----:B-1----:R-:W-:-:S13]  /*0060*/  ISETP.GE.AND P0, PT, R7, UR5, PT ;  /* 0x0000000507007c0c */ /* 0x002fda000bf06270 */
[----:B------:R-:W-:Y:S05]  /*0070*/  @P0 EXIT ;  /* 0x000000000000094d */ /* 0x000fea0003800000 */
[----:B------:R-:W0:Y:S01]  /*0080*/  LDC.64 R2, c[0x0][0x380] ;  /* 0x0000e000ff027b82 */ /* 0x000e220000000a00 */
[----:B------:R-:W1:Y:S01]  /*0090*/  LDCU.64 UR4, c[0x0][0x358] ;  /* 0x00006b00ff0477ac */ /* 0x000e620008000a00 */
[----:B------:R-:W2:Y:S06]  /*00a0*/  LDCU UR6, c[0x0][0x390] ;  /* 0x00007200ff0677ac */ /* 0x000eac0008000800 */
[----:B------:R-:W3:Y:S01]  /*00b0*/  LDC.64 R4, c[0x0][0x388] ;  /* 0x0000e200ff047b82 */ /* 0x000ee20000000a00 */
[----:B0-----:R-:W-:-:S06]  /*00c0*/  IMAD.WIDE R2, R7, 0x4, R2 ;  /* 0x0000000407027825 */ /* 0x001fcc00078e0202 */
[----:B-1----:R-:W2:Y:S01]  /*00d0*/  LDG.E R2, desc[UR4][R2.64] ;  /* 0x0000000402027981 */ /* 0x002ea2000c1e1900 */
[----:B---3--:R-:W-:-:S04]  /*00e0*/  IMAD.WIDE R4, R7, 0x4, R4 ;  /* 0x0000000407047825 */ /* 0x008fc800078e0204 */
[----:B--2---:R-:W-:-:S05]  /*00f0*/  FMUL R7, R2, UR6 ;  /* 0x0000000602077c20 */ /* 0x004fca0008400000 */
[----:B------:R-:W-:Y:S01]  /*0100*/  STG.E desc[UR4][R4.64], R7 ;  /* 0x0000000704007986 */ /* 0x000fe2000c101904 */
[----:B------:R-:W-:Y:S05]  /*0110*/  EXIT ;  /* 0x000000000000794d */ /* 0x000fea0003800000 */
.L_x_0:
[----:B------:R-:W-:-:S00]  /*0120*/  BRA `(.L_x_0) ;  /* 0xfffffffc00fc7947 */ /* 0x000fc0000383ffff */
[----:B------:R-:W-:-:S00]  /*0130*/  NOP ;  /* 0x0000000000007918 */ /* 0x000fc00000000000 */
        /* <DEDUP_REMOVED lines=12> */
.L_x_1:


//--------------------- .nv.shared.reserved.0     --------------------------
	.section	.nv.shared.reserved.0,"aw",@nobits
	.weak		__nv_reservedSMEM_offset_0_alias
	.size		__nv_reservedSMEM_offset_0_alias, 0, 64
	.other		__nv_reservedSMEM_offset_0_alias,@"STO_CUDA_RESERVED_SHARED STV_DEFAULT"
__nv_reservedSMEM_offset_0_alias:
	.zero		0
	.zero		64


//--------------------- .nv.constant0._Z9scalarMulPKfPffi --------------------------
	.section	.nv.constant0._Z9scalarMulPKfPffi,"a",@progbits
	.sectionflags	@""
	.align	4
.nv.constant0._Z9scalarMulPKfPffi:
	.zero		920


//--------------------- SYMBOLS --------------------------

	.type		.nv.reservedSmem.offset0,@object
	.size		.nv.reservedSmem.offset0,0x4
